	.headerflags	@"EF_CUDA_TEXMODE_UNIFIED EF_CUDA_64BIT_ADDRESS EF_CUDA_ACCELERATORS EF_CUDA_SM90 EF_CUDA_VIRTUAL_SM(EF_CUDA_SM90)"
	.elftype	@"ET_EXEC"


//--------------------- .nv.info                  --------------------------
	.section	.nv.info,"",@"SHT_CUDA_INFO"
	.align	4


	//----- nvinfo : EIATTR_REGCOUNT
	.align		4
        /*0000*/ 	.byte	0x04, 0x2f
        /*0002*/ 	.short	(.L_1 - .L_0)
	.align		4
.L_0:
        /*0004*/ 	.word	index@(triton_poi_fused_bmm_8)
        /*0008*/ 	.word	0x0000000e


	//----- nvinfo : EIATTR_MIN_STACK_SIZE
	.align		4
.L_1:
        /*000c*/ 	.byte	0x04, 0x12
        /*000e*/ 	.short	(.L_3 - .L_2)
	.align		4
.L_2:
        /*0010*/ 	.word	index@(triton_poi_fused_bmm_8)
        /*0014*/ 	.word	0x00000000


	//----- nvinfo : EIATTR_FRAME_SIZE
	.align		4
.L_3:
        /*0018*/ 	.byte	0x04, 0x11
        /*001a*/ 	.short	(.L_5 - .L_4)
	.align		4
.L_4:
        /*001c*/ 	.word	index@(triton_poi_fused_bmm_8)
        /*0020*/ 	.word	0x00000000


	//----- nvinfo : EIATTR_MIN_STACK_SIZE
	.align		4
.L_5:
        /*0024*/ 	.byte	0x04, 0x12
        /*0026*/ 	.short	(.L_7 - .L_6)
	.align		4
.L_6:
        /*0028*/ 	.word	index@(triton_poi_fused_bmm_8)
        /*002c*/ 	.word	0x00000000
.L_7:


//--------------------- .nv.info.triton_poi_fused_bmm_8 --------------------------
	.section	.nv.info.triton_poi_fused_bmm_8,"",@"SHT_CUDA_INFO"
	.sectionflags	@""
	.align	4


	//----- nvinfo : EIATTR_CUDA_API_VERSION
	.align		4
        /*0000*/ 	.byte	0x04, 0x37
        /*0002*/ 	.short	(.L_9 - .L_8)
.L_8:
        /*0004*/ 	.word	0x0000007c


	//----- nvinfo : EIATTR_KPARAM_INFO
	.align		4
.L_9:
        /*0008*/ 	.byte	0x04, 0x17
        /*000a*/ 	.short	(.L_11 - .L_10)
.L_10:
        /*000c*/ 	.word	0x00000000
        /*0010*/ 	.short	0x0002
        /*0012*/ 	.short	0x0010
        /*0014*/ 	.byte	0x00, 0xf0, 0x11, 0x00


	//----- nvinfo : EIATTR_KPARAM_INFO
	.align		4
.L_11:
        /*0018*/ 	.byte	0x04, 0x17
        /*001a*/ 	.short	(.L_13 - .L_12)
.L_12:
        /*001c*/ 	.word	0x00000000
        /*0020*/ 	.short	0x0001
        /*0022*/ 	.short	0x0008
        /*0024*/ 	.byte	0x00, 0xf4, 0x21, 0x00


	//----- nvinfo : EIATTR_KPARAM_INFO
	.align		4
.L_13:
        /*0028*/ 	.byte	0x04, 0x17
        /*002a*/ 	.short	(.L_15 - .L_14)
.L_14:
        /*002c*/ 	.word	0x00000000
        /*0030*/ 	.short	0x0000
        /*0032*/ 	.short	0x0000
        /*0034*/ 	.byte	0x00, 0xf4, 0x21, 0x00


	//----- nvinfo : EIATTR_SPARSE_MMA_MASK
	.align		4
.L_15:
        /*0038*/ 	.byte	0x03, 0x50
        /*003a*/ 	.short	0x0000


	//----- nvinfo : EIATTR_MAXREG_COUNT
	.align		4
        /*003c*/ 	.byte	0x03, 0x1b
        /*003e*/ 	.short	0x00ff


	//----- nvinfo : EIATTR_EXIT_INSTR_OFFSETS
	.align		4
        /*0040*/ 	.byte	0x04, 0x1c
        /*0042*/ 	.short	(.L_17 - .L_16)


	//   ....[0]....
.L_16:
        /*0044*/ 	.word	0x00000120


	//   ....[1]....
        /*0048*/ 	.word	0x00000140


	//----- nvinfo : EIATTR_REQNTID
	.align		4
.L_17:
        /*004c*/ 	.byte	0x04, 0x10
        /*004e*/ 	.short	(.L_19 - .L_18)
.L_18:
        /*0050*/ 	.word	0x00000080
        /*0054*/ 	.word	0x00000001
        /*0058*/ 	.word	0x00000001


	//----- nvinfo : EIATTR_CBANK_PARAM_SIZE
	.align		4
.L_19:
        /*005c*/ 	.byte	0x03, 0x19
        /*005e*/ 	.short	0x0014


	//----- nvinfo : EIATTR_PARAM_CBANK
	.align		4
        /*0060*/ 	.byte	0x04, 0x0a
        /*0062*/ 	.short	(.L_21 - .L_20)
	.align		4
.L_20:
        /*0064*/ 	.word	index@(.nv.constant0.triton_poi_fused_bmm_8)
        /*0068*/ 	.short	0x0210
        /*006a*/ 	.short	0x0014


	//----- nvinfo : EIATTR_SW_WAR
	.align		4
.L_21:
        /*006c*/ 	.byte	0x04, 0x36
        /*006e*/ 	.short	(.L_23 - .L_22)
.L_22:
        /*0070*/ 	.word	0x00000008
.L_23:


//--------------------- .nv.callgraph             --------------------------
	.section	.nv.callgraph,"",@"SHT_CUDA_CALLGRAPH"
	.align	4
	.sectionentsize	8
	.align		4
        /*0000*/ 	.word	0x00000000
	.align		4
        /*0004*/ 	.word	0xffffffff
	.align		4
        /*0008*/ 	.word	0x00000000
	.align		4
        /*000c*/ 	.word	0xfffffffe
	.align		4
        /*0010*/ 	.word	0x00000000
	.align		4
        /*0014*/ 	.word	0xfffffffd
	.align		4
        /*0018*/ 	.word	0x00000000
	.align		4
        /*001c*/ 	.word	0xfffffffc


//--------------------- .text.triton_poi_fused_bmm_8 --------------------------
	.section	.text.triton_poi_fused_bmm_8,"ax",@progbits
	.align	128
        .global         triton_poi_fused_bmm_8
        .type           triton_poi_fused_bmm_8,@function
        .size           triton_poi_fused_bmm_8,(.L_x_1 - triton_poi_fused_bmm_8)
        .other          triton_poi_fused_bmm_8,@"STO_CUDA_ENTRY STV_DEFAULT"
triton_poi_fused_bmm_8:
.text.triton_poi_fused_bmm_8:
[----:B------:R-:W0:Y:S02]  /*0000*/  LDC R1, c[0x0][0x28] ;  /* 0x00000a00ff017b82 */ /* 0x000e240000000800 */
[----:B------:R-:W1:Y:S01]  /*0010*/  S2R R0, SR_TID.X ;  /* 0x0000000000007919 */ /* 0x000e620000002100 */
[----:B------:R-:W2:Y:S01]  /*0020*/  LDC.64 R4, c[0x0][0x210] ;  /* 0x00008400ff047b82 */ /* 0x000ea20000000a00 */
[----:B------:R-:W-:Y:S01]  /*0030*/  CS2R R10, SRZ ;  /* 0x00000000000a7805 */ /* 0x000fe2000001ff00 */
[----:B------:R-:W-:Y:S01]  /*0040*/  ULDC.64 UR4, c[0x0][0x208] ;  /* 0x0000820000047ab9 */ /* 0x000fe20000000a00 */
[----:B------:R-:W3:Y:S01]  /*0050*/  S2R R9, SR_CTAID.X ;  /* 0x0000000000097919 */ /* 0x000ee20000002500 */
[----:B-1----:R-:W-:-:S05]  /*0060*/  IMAD.SHL.U32 R0, R0, 0x2, RZ ;  /* 0x0000000200007824 */ /* 0x002fca00078e00ff */
[----:B------:R-:W-:-:S05]  /*0070*/  LOP3.LUT R0, R0, 0xfe, RZ, 0xc0, !PT ;  /* 0x000000fe00007812 */ /* 0x000fca00078ec0ff */
[----:B---3--:R-:W-:-:S05]  /*0080*/  IMAD R9, R9, 0x100, R0 ;  /* 0x0000010009097824 */ /* 0x008fca00078e0200 */
[C---:B------:R-:W-:Y:S02]  /*0090*/  SHF.L.U32 R3, R9.reuse, 0x1, RZ ;  /* 0x0000000109037819 */ /* 0x040fe400000006ff */
[----:B------:R-:W-:Y:S02]  /*00a0*/  ISETP.GE.AND P0, PT, R9, 0x120, PT ;  /* 0x000001200900780c */ /* 0x000fe40003f06270 */
[----:B------:R-:W-:Y:S01]  /*00b0*/  IADD3 R7, R3, 0x2, RZ ;  /* 0x0000000203077810 */ /* 0x000fe20007ffe0ff */
[----:B--2---:R-:W-:-:S04]  /*00c0*/  IMAD.WIDE R2, R3, 0x4, R4 ;  /* 0x0000000403027825 */ /* 0x004fc800078e0204 */
[----:B------:R-:W-:Y:S02]  /*00d0*/  IMAD.WIDE R4, R7, 0x4, R4 ;  /* 0x0000000407047825 */ /* 0x000fe400078e0204 */
[----:B------:R-:W1:Y:S04]  /*00e0*/  LDC.64 R6, c[0x0][0x218] ;  /* 0x00008600ff067b82 */ /* 0x000e680000000a00 */
[----:B------:R2:W5:Y:S04]  /*00f0*/  @!P0 LDG.E.EL R10, desc[UR4][R2.64+0x4] ;  /* 0x00000404020a8981 */ /* 0x000568000c2e1900 */
[----:B------:R2:W5:Y:S01]  /*0100*/  @!P0 LDG.E.EL R11, desc[UR4][R4.64+0x4] ;  /* 0x00000404040b8981 */ /* 0x000562000c2e1900 */
[----:B-1----:R-:W-:Y:S01]  /*0110*/  IMAD.WIDE R6, R9, 0x4, R6 ;  /* 0x0000000409067825 */ /* 0x002fe200078e0206 */
[----:B--2---:R-:W-:Y:S06]  /*0120*/  @P0 EXIT ;  /* 0x000000000000094d */ /* 0x004fec0003800000 */
[----:B-----5:R-:W-:Y:S01]  /*0130*/  STG.E.64 desc[UR4][R6.64], R10 ;  /* 0x0000000a06007986 */ /* 0x020fe2000c101b04 */
[----:B------:R-:W-:Y:S05]  /*0140*/  EXIT ;  /* 0x000000000000794d */ /* 0x000fea0003800000 */
.L_x_0:
[----:B------:R-:W-:-:S00]  /*0150*/  BRA `(.L_x_0) ;  /* 0xfffffffc00fc7947 */ /* 0x000fc0000383ffff */
[----:B------:R-:W-:-:S00]  /*0160*/  NOP ;  /* 0x0000000000007918 */ /* 0x000fc00000000000 */
        /* <DEDUP_REMOVED lines=9> */
.L_x_1:


//--------------------- .nv.constant0.triton_poi_fused_bmm_8 --------------------------
	.section	.nv.constant0.triton_poi_fused_bmm_8,"a",@progbits
	.sectionflags	@""
	.align	4
.nv.constant0.triton_poi_fused_bmm_8:
	.zero		548
